//
// Generated by NVIDIA NVVM Compiler
//
// Compiler Build ID: CL-36424714
// Cuda compilation tools, release 13.0, V13.0.88
// Based on NVVM 20.0.0
//

.version 9.0
.target sm_100
.address_size 64

	// .globl	_Z12exponentiatePfi

.visible .entry _Z12exponentiatePfi(
	.param .u64 .ptr .align 1 _Z12exponentiatePfi_param_0,
	.param .u32 _Z12exponentiatePfi_param_1
)
{
	.reg .pred 	%p<2>;
	.reg .b32 	%r<6>;
	.reg .b32 	%f<4>;
	.reg .b64 	%rd<5>;

	ld.param.u64 	%rd1, [_Z12exponentiatePfi_param_0];
	ld.param.u32 	%r2, [_Z12exponentiatePfi_param_1];
	mov.u32 	%r3, %ntid.x;
	mov.u32 	%r4, %ctaid.x;
	mov.u32 	%r5, %tid.x;
	mad.lo.s32 	%r1, %r3, %r4, %r5;
	setp.ge.s32 	%p1, %r1, %r2;
	@%p1 bra 	$L__BB0_2;
	cvta.to.global.u64 	%rd2, %rd1;
	mul.wide.s32 	%rd3, %r1, 4;
	add.s64 	%rd4, %rd2, %rd3;
	ld.global.f32 	%f1, [%rd4];
	mul.f32 	%f2, %f1, 0f3FB8AA3B;
	ex2.approx.f32 	%f3, %f2;
	st.global.f32 	[%rd4], %f3;
$L__BB0_2:
	ret;

}
	// .globl	_Z9reductionPfS_i
.visible .entry _Z9reductionPfS_i(
	.param .u64 .ptr .align 1 _Z9reductionPfS_i_param_0,
	.param .u64 .ptr .align 1 _Z9reductionPfS_i_param_1,
	.param .u32 _Z9reductionPfS_i_param_2
)
{
	.reg .pred 	%p<2>;
	.reg .b32 	%r<6>;
	.reg .b32 	%f<3>;
	.reg .b64 	%rd<7>;

	ld.param.u64 	%rd1, [_Z9reductionPfS_i_param_0];
	ld.param.u64 	%rd2, [_Z9reductionPfS_i_param_1];
	ld.param.u32 	%r2, [_Z9reductionPfS_i_param_2];
	mov.u32 	%r3, %ntid.x;
	mov.u32 	%r4, %ctaid.x;
	mov.u32 	%r5, %tid.x;
	mad.lo.s32 	%r1, %r3, %r4, %r5;
	setp.ge.s32 	%p1, %r1, %r2;
	@%p1 bra 	$L__BB1_2;
	cvta.to.global.u64 	%rd3, %rd1;
	cvta.to.global.u64 	%rd4, %rd2;
	mul.wide.s32 	%rd5, %r1, 4;
	add.s64 	%rd6, %rd3, %rd5;
	ld.global.f32 	%f1, [%rd6];
	atom.global.add.f32 	%f2, [%rd4], %f1;
$L__BB1_2:
	ret;

}
	// .globl	_Z7softmaxPfS_i
.visible .entry _Z7softmaxPfS_i(
	.param .u64 .ptr .align 1 _Z7softmaxPfS_i_param_0,
	.param .u64 .ptr .align 1 _Z7softmaxPfS_i_param_1,
	.param .u32 _Z7softmaxPfS_i_param_2
)
{
	.reg .pred 	%p<2>;
	.reg .b32 	%r<6>;
	.reg .b32 	%f<4>;
	.reg .b64 	%rd<7>;

	ld.param.u64 	%rd1, [_Z7softmaxPfS_i_param_0];
	ld.param.u64 	%rd2, [_Z7softmaxPfS_i_param_1];
	ld.param.u32 	%r2, [_Z7softmaxPfS_i_param_2];
	mov.u32 	%r3, %ntid.x;
	mov.u32 	%r4, %ctaid.x;
	mov.u32 	%r5, %tid.x;
	mad.lo.s32 	%r1, %r3, %r4, %r5;
	setp.ge.s32 	%p1, %r1, %r2;
	@%p1 bra 	$L__BB2_2;
	cvta.to.global.u64 	%rd3, %rd1;
	cvta.to.global.u64 	%rd4, %rd2;
	mul.wide.s32 	%rd5, %r1, 4;
	add.s64 	%rd6, %rd3, %rd5;
	ld.global.f32 	%f1, [%rd6];
	ld.global.f32 	%f2, [%rd4];
	div.rn.f32 	%f3, %f1, %f2;
	st.global.f32 	[%rd6], %f3;
$L__BB2_2:
	ret;

}


// ===== COMPILED SASS (sm_100) =====

	.target	sm_100

	.elftype	@"ET_EXEC"


//--------------------- .note.nv.tkinfo           --------------------------
	.section	.note.nv.tkinfo,"",@"SHT_NOTE"
	.sectionflags	@"SHF_NOTE_NV_TKINFO"
	.tkinfo
        /*0018*/ 	.word	0x00000002
        /*0030*/ 	.string	""
        /*0030*/ 	.string	"ptxas"
        /*0030*/ 	.string	"Cuda compilation tools, release 13.0, V13.0.88"
        /*0030*/ 	.string	"Build cuda_13.0.r13.0/compiler.36424714_0"
        /*0030*/ 	.string	"-arch sm_100 -m 64 "



//--------------------- .note.nv.cuinfo           --------------------------
	.section	.note.nv.cuinfo,"",@"SHT_NOTE"
	.sectionflags	@"SHF_NOTE_NV_CUINFO"
        /*0018*/ 	.short	0x0002
        /*001a*/ 	.short	0x0064
        /*001c*/ 	.short	0x0082
	.zero		2


//--------------------- .nv.info                  --------------------------
	.section	.nv.info,"",@"SHT_CUDA_INFO"
	.align	4


	//----- nvinfo : EIATTR_REGCOUNT
	.align		4
        /*0000*/ 	.byte	0x04, 0x2f
        /*0002*/ 	.short	(.L_1 - .L_0)
	.align		4
.L_0:
        /*0004*/ 	.word	index@(_Z12exponentiatePfi)
        /*0008*/ 	.word	0x00000008


	//----- nvinfo : EIATTR_FRAME_SIZE
	.align		4
.L_1:
        /*000c*/ 	.byte	0x04, 0x11
        /*000e*/ 	.short	(.L_3 - .L_2)
	.align		4
.L_2:
        /*0010*/ 	.word	index@(_Z12exponentiatePfi)
        /*0014*/ 	.word	0x00000000


	//----- nvinfo : EIATTR_REGCOUNT
	.align		4
.L_3:
        /*0018*/ 	.byte	0x04, 0x2f
        /*001a*/ 	.short	(.L_5 - .L_4)
	.align		4
.L_4:
        /*001c*/ 	.word	index@(_Z9reductionPfS_i)
        /*0020*/ 	.word	0x00000008


	//----- nvinfo : EIATTR_FRAME_SIZE
	.align		4
.L_5:
        /*0024*/ 	.byte	0x04, 0x11
        /*0026*/ 	.short	(.L_7 - .L_6)
	.align		4
.L_6:
        /*0028*/ 	.word	index@(_Z9reductionPfS_i)
        /*002c*/ 	.word	0x00000000


	//----- nvinfo : EIATTR_REGCOUNT
	.align		4
.L_7:
        /*0030*/ 	.byte	0x04, 0x2f
        /*0032*/ 	.short	(.L_9 - .L_8)
	.align		4
.L_8:
        /*0034*/ 	.word	index@(_Z7softmaxPfS_i)
        /*0038*/ 	.word	0x00000010


	//----- nvinfo : EIATTR_FRAME_SIZE
	.align		4
.L_9:
        /*003c*/ 	.byte	0x04, 0x11
        /*003e*/ 	.short	(.L_11 - .L_10)
	.align		4
.L_10:
        /*0040*/ 	.word	index@($__internal_0_$__cuda_sm3x_div_rn_noftz_f32_slowpath)
        /*0044*/ 	.word	0x00000000


	//----- nvinfo : EIATTR_FRAME_SIZE
	.align		4
.L_11:
        /*0048*/ 	.byte	0x04, 0x11
        /*004a*/ 	.short	(.L_13 - .L_12)
	.align		4
.L_12:
        /*004c*/ 	.word	index@(_Z7softmaxPfS_i)
        /*0050*/ 	.word	0x00000000


	//----- nvinfo : EIATTR_MIN_STACK_SIZE
	.align		4
.L_13:
        /*0054*/ 	.byte	0x04, 0x12
        /*0056*/ 	.short	(.L_15 - .L_14)
	.align		4
.L_14:
        /*0058*/ 	.word	index@(_Z7softmaxPfS_i)
        /*005c*/ 	.word	0x00000000


	//----- nvinfo : EIATTR_MIN_STACK_SIZE
	.align		4
.L_15:
        /*0060*/ 	.byte	0x04, 0x12
        /*0062*/ 	.short	(.L_17 - .L_16)
	.align		4
.L_16:
        /*0064*/ 	.word	index@(_Z9reductionPfS_i)
        /*0068*/ 	.word	0x00000000


	//----- nvinfo : EIATTR_MIN_STACK_SIZE
	.align		4
.L_17:
        /*006c*/ 	.byte	0x04, 0x12
        /*006e*/ 	.short	(.L_19 - .L_18)
	.align		4
.L_18:
        /*0070*/ 	.word	index@(_Z12exponentiatePfi)
        /*0074*/ 	.word	0x00000000
.L_19:


//--------------------- .nv.compat                --------------------------
	.section	.nv.compat,"",@"SHT_CUDA_COMPAT_INFO"
	.align	4
        /*0000*/ 	.byte	0x02, 0x09, 0x00, 0x00, 0x02, 0x02, 0x01, 0x00, 0x02, 0x05, 0x05, 0x00, 0x03, 0x07, 0x01, 0x01
        /*0010*/ 	.byte	0x02, 0x03, 0x00, 0x00, 0x02, 0x06, 0x01, 0x00, 0x04, 0x0b, 0x08, 0x00, 0x01, 0x00, 0x00, 0x00
        /*0020*/ 	.byte	0x00, 0x00, 0x00, 0x00


//--------------------- .nv.info._Z7softmaxPfS_i  --------------------------
	.section	.nv.info._Z7softmaxPfS_i,"",@"SHT_CUDA_INFO"
	.sectionflags	@""
	.align	4


	//----- nvinfo : EIATTR_CUDA_API_VERSION
	.align		4
        /*0000*/ 	.byte	0x04, 0x37
        /*0002*/ 	.short	(.L_21 - .L_20)
.L_20:
        /*0004*/ 	.word	0x00000082


	//----- nvinfo : EIATTR_KPARAM_INFO
	.align		4
.L_21:
        /*0008*/ 	.byte	0x04, 0x17
        /*000a*/ 	.short	(.L_23 - .L_22)
.L_22:
        /*000c*/ 	.word	0x00000000
        /*0010*/ 	.short	0x0002
        /*0012*/ 	.short	0x0010
        /*0014*/ 	.byte	0x00, 0xf0, 0x11, 0x00


	//----- nvinfo : EIATTR_KPARAM_INFO
	.align		4
.L_23:
        /*0018*/ 	.byte	0x04, 0x17
        /*001a*/ 	.short	(.L_25 - .L_24)
.L_24:
        /*001c*/ 	.word	0x00000000
        /*0020*/ 	.short	0x0001
        /*0022*/ 	.short	0x0008
        /*0024*/ 	.byte	0x00, 0xf5, 0x21, 0x00


	//----- nvinfo : EIATTR_KPARAM_INFO
	.align		4
.L_25:
        /*0028*/ 	.byte	0x04, 0x17
        /*002a*/ 	.short	(.L_27 - .L_26)
.L_26:
        /*002c*/ 	.word	0x00000000
        /*0030*/ 	.short	0x0000
        /*0032*/ 	.short	0x0000
        /*0034*/ 	.byte	0x00, 0xf5, 0x21, 0x00


	//----- nvinfo : EIATTR_SPARSE_MMA_MASK
	.align		4
.L_27:
        /*0038*/ 	.byte	0x03, 0x50
        /*003a*/ 	.short	0x0000


	//----- nvinfo : EIATTR_MAXREG_COUNT
	.align		4
        /*003c*/ 	.byte	0x03, 0x1b
        /*003e*/ 	.short	0x00ff


	//----- nvinfo : EIATTR_MERCURY_ISA_VERSION
	.align		4
        /*0040*/ 	.byte	0x03, 0x5f
        /*0042*/ 	.short	0x0101


	//----- nvinfo : EIATTR_VRC_CTA_INIT_COUNT
	.align		4
        /*0044*/ 	.byte	0x02, 0x4a
	.zero		1
	.zero		1


	//----- nvinfo : EIATTR_EXIT_INSTR_OFFSETS
	.align		4
        /*0048*/ 	.byte	0x04, 0x1c
        /*004a*/ 	.short	(.L_29 - .L_28)


	//   ....[0]....
.L_28:
        /*004c*/ 	.word	0x00000070


	//   ....[1]....
        /*0050*/ 	.word	0x000001c0


	//----- nvinfo : EIATTR_CRS_STACK_SIZE
	.align		4
.L_29:
        /*0054*/ 	.byte	0x04, 0x1e
        /*0056*/ 	.short	(.L_31 - .L_30)
.L_30:
        /*0058*/ 	.word	0x00000000


	//----- nvinfo : EIATTR_CBANK_PARAM_SIZE
	.align		4
.L_31:
        /*005c*/ 	.byte	0x03, 0x19
        /*005e*/ 	.short	0x0014


	//----- nvinfo : EIATTR_PARAM_CBANK
	.align		4
        /*0060*/ 	.byte	0x04, 0x0a
        /*0062*/ 	.short	(.L_33 - .L_32)
	.align		4
.L_32:
        /*0064*/ 	.word	index@(.nv.constant0._Z7softmaxPfS_i)
        /*0068*/ 	.short	0x0380
        /*006a*/ 	.short	0x0014


	//----- nvinfo : EIATTR_SW_WAR
	.align		4
.L_33:
        /*006c*/ 	.byte	0x04, 0x36
        /*006e*/ 	.short	(.L_35 - .L_34)
.L_34:
        /*0070*/ 	.word	0x00000008
.L_35:


//--------------------- .nv.info._Z9reductionPfS_i --------------------------
	.section	.nv.info._Z9reductionPfS_i,"",@"SHT_CUDA_INFO"
	.sectionflags	@""
	.align	4


	//----- nvinfo : EIATTR_CUDA_API_VERSION
	.align		4
        /*0000*/ 	.byte	0x04, 0x37
        /*0002*/ 	.short	(.L_37 - .L_36)
.L_36:
        /*0004*/ 	.word	0x00000082


	//----- nvinfo : EIATTR_KPARAM_INFO
	.align		4
.L_37:
        /*0008*/ 	.byte	0x04, 0x17
        /*000a*/ 	.short	(.L_39 - .L_38)
.L_38:
        /*000c*/ 	.word	0x00000000
        /*0010*/ 	.short	0x0002
        /*0012*/ 	.short	0x0010
        /*0014*/ 	.byte	0x00, 0xf0, 0x11, 0x00


	//----- nvinfo : EIATTR_KPARAM_INFO
	.align		4
.L_39:
        /*0018*/ 	.byte	0x04, 0x17
        /*001a*/ 	.short	(.L_41 - .L_40)
.L_40:
        /*001c*/ 	.word	0x00000000
        /*0020*/ 	.short	0x0001
        /*0022*/ 	.short	0x0008
        /*0024*/ 	.byte	0x00, 0xf5, 0x21, 0x00


	//----- nvinfo : EIATTR_KPARAM_INFO
	.align		4
.L_41:
        /*0028*/ 	.byte	0x04, 0x17
        /*002a*/ 	.short	(.L_43 - .L_42)
.L_42:
        /*002c*/ 	.word	0x00000000
        /*0030*/ 	.short	0x0000
        /*0032*/ 	.short	0x0000
        /*0034*/ 	.byte	0x00, 0xf5, 0x21, 0x00


	//----- nvinfo : EIATTR_SPARSE_MMA_MASK
	.align		4
.L_43:
        /*0038*/ 	.byte	0x03, 0x50
        /*003a*/ 	.short	0x0000


	//----- nvinfo : EIATTR_MAXREG_COUNT
	.align		4
        /*003c*/ 	.byte	0x03, 0x1b
        /*003e*/ 	.short	0x00ff


	//----- nvinfo : EIATTR_MERCURY_ISA_VERSION
	.align		4
        /*0040*/ 	.byte	0x03, 0x5f
        /*0042*/ 	.short	0x0101


	//----- nvinfo : EIATTR_VRC_CTA_INIT_COUNT
	.align		4
        /*0044*/ 	.byte	0x02, 0x4a
	.zero		1
	.zero		1


	//----- nvinfo : EIATTR_EXIT_INSTR_OFFSETS
	.align		4
        /*0048*/ 	.byte	0x04, 0x1c
        /*004a*/ 	.short	(.L_45 - .L_44)


	//   ....[0]....
.L_44:
        /*004c*/ 	.word	0x00000070


	//   ....[1]....
        /*0050*/ 	.word	0x000000e0


	//----- nvinfo : EIATTR_CBANK_PARAM_SIZE
	.align		4
.L_45:
        /*0054*/ 	.byte	0x03, 0x19
        /*0056*/ 	.short	0x0014


	//----- nvinfo : EIATTR_PARAM_CBANK
	.align		4
        /*0058*/ 	.byte	0x04, 0x0a
        /*005a*/ 	.short	(.L_47 - .L_46)
	.align		4
.L_46:
        /*005c*/ 	.word	index@(.nv.constant0._Z9reductionPfS_i)
        /*0060*/ 	.short	0x0380
        /*0062*/ 	.short	0x0014


	//----- nvinfo : EIATTR_SW_WAR
	.align		4
.L_47:
        /*0064*/ 	.byte	0x04, 0x36
        /*0066*/ 	.short	(.L_49 - .L_48)
.L_48:
        /*0068*/ 	.word	0x00000008
.L_49:


//--------------------- .nv.info._Z12exponentiatePfi --------------------------
	.section	.nv.info._Z12exponentiatePfi,"",@"SHT_CUDA_INFO"
	.sectionflags	@""
	.align	4


	//----- nvinfo : EIATTR_CUDA_API_VERSION
	.align		4
        /*0000*/ 	.byte	0x04, 0x37
        /*0002*/ 	.short	(.L_51 - .L_50)
.L_50:
        /*0004*/ 	.word	0x00000082


	//----- nvinfo : EIATTR_KPARAM_INFO
	.align		4
.L_51:
        /*0008*/ 	.byte	0x04, 0x17
        /*000a*/ 	.short	(.L_53 - .L_52)
.L_52:
        /*000c*/ 	.word	0x00000000
        /*0010*/ 	.short	0x0001
        /*0012*/ 	.short	0x0008
        /*0014*/ 	.byte	0x00, 0xf0, 0x11, 0x00


	//----- nvinfo : EIATTR_KPARAM_INFO
	.align		4
.L_53:
        /*0018*/ 	.byte	0x04, 0x17
        /*001a*/ 	.short	(.L_55 - .L_54)
.L_54:
        /*001c*/ 	.word	0x00000000
        /*0020*/ 	.short	0x0000
        /*0022*/ 	.short	0x0000
        /*0024*/ 	.byte	0x00, 0xf5, 0x21, 0x00


	//----- nvinfo : EIATTR_SPARSE_MMA_MASK
	.align		4
.L_55:
        /*0028*/ 	.byte	0x03, 0x50
        /*002a*/ 	.short	0x0000


	//----- nvinfo : EIATTR_MAXREG_COUNT
	.align		4
        /*002c*/ 	.byte	0x03, 0x1b
        /*002e*/ 	.short	0x00ff


	//----- nvinfo : EIATTR_MERCURY_ISA_VERSION
	.align		4
        /*0030*/ 	.byte	0x03, 0x5f
        /*0032*/ 	.short	0x0101


	//----- nvinfo : EIATTR_VRC_CTA_INIT_COUNT
	.align		4
        /*0034*/ 	.byte	0x02, 0x4a
	.zero		1
	.zero		1


	//----- nvinfo : EIATTR_EXIT_INSTR_OFFSETS
	.align		4
        /*0038*/ 	.byte	0x04, 0x1c
        /*003a*/ 	.short	(.L_57 - .L_56)


	//   ....[0]....
.L_56:
        /*003c*/ 	.word	0x00000070


	//   ....[1]....
        /*0040*/ 	.word	0x00000120


	//----- nvinfo : EIATTR_CBANK_PARAM_SIZE
	.align		4
.L_57:
        /*0044*/ 	.byte	0x03, 0x19
        /*0046*/ 	.short	0x000c


	//----- nvinfo : EIATTR_PARAM_CBANK
	.align		4
        /*0048*/ 	.byte	0x04, 0x0a
        /*004a*/ 	.short	(.L_59 - .L_58)
	.align		4
.L_58:
        /*004c*/ 	.word	index@(.nv.constant0._Z12exponentiatePfi)
        /*0050*/ 	.short	0x0380
        /*0052*/ 	.short	0x000c


	//----- nvinfo : EIATTR_SW_WAR
	.align		4
.L_59:
        /*0054*/ 	.byte	0x04, 0x36
        /*0056*/ 	.short	(.L_61 - .L_60)
.L_60:
        /*0058*/ 	.word	0x00000008
.L_61:


//--------------------- .nv.callgraph             --------------------------
	.section	.nv.callgraph,"",@"SHT_CUDA_CALLGRAPH"
	.align	4
	.sectionentsize	8
	.align		4
        /*0000*/ 	.word	0x00000000
	.align		4
        /*0004*/ 	.word	0xffffffff
	.align		4
        /*0008*/ 	.word	0x00000000
	.align		4
        /*000c*/ 	.word	0xfffffffe
	.align		4
        /*0010*/ 	.word	0x00000000
	.align		4
        /*0014*/ 	.word	0xfffffffd
	.align		4
        /*0018*/ 	.word	0x00000000
	.align		4
        /*001c*/ 	.word	0xfffffffc


//--------------------- .text._Z7softmaxPfS_i     --------------------------
	.section	.text._Z7softmaxPfS_i,"ax",@progbits
	.align	128
        .global         _Z7softmaxPfS_i
        .type           _Z7softmaxPfS_i,@function
        .size           _Z7softmaxPfS_i,(.L_x_16 - _Z7softmaxPfS_i)
        .other          _Z7softmaxPfS_i,@"STO_CUDA_ENTRY STV_DEFAULT"
_Z7softmaxPfS_i:
.text._Z7softmaxPfS_i:
[----:B------:R-:W-:Y:S01]  /*0000*/  LDC R1, c[0x0][0x37c] ;  /* 0x0000df00ff017b82 */ /* 0x000fe20000000800 */
[----:B------:R-:W0:Y:S01]  /*0010*/  S2R R7, SR_CTAID.X ;  /* 0x0000000000077919 */ /* 0x000e220000002500 */
[----:B------:R-:W0:Y:S01]  /*0020*/  LDCU UR4, c[0x0][0x360] ;  /* 0x00006c00ff0477ac */ /* 0x000e220008000800 */
[----:B------:R-:W0:Y:S01]  /*0030*/  S2R R0, SR_TID.X ;  /* 0x0000000000007919 */ /* 0x000e220000002100 */
[----:B------:R-:W1:Y:S01]  /*0040*/  LDCU UR5, c[0x0][0x390] ;  /* 0x00007200ff0577ac */ /* 0x000e620008000800 */
[----:B0-----:R-:W-:-:S05]  /*0050*/  IMAD R7, R7, UR4, R0 ;  /* 0x0000000407077c24 */ /* 0x001fca000f8e0200 */
[----:B-1----:R-:W-:-:S13]  /*0060*/  ISETP.GE.AND P0, PT, R7, UR5, PT ;  /* 0x0000000507007c0c */ /* 0x002fda000bf06270 */
[----:B------:R-:W-:Y:S05]  /*0070*/  @P0 EXIT ;  /* 0x000000000000094d */ /* 0x000fea0003800000 */
[----:B------:R-:W0:Y:S01]  /*0080*/  LDC.64 R2, c[0x0][0x388] ;  /* 0x0000e200ff027b82 */ /* 0x000e220000000a00 */
[----:B------:R-:W0:Y:S07]  /*0090*/  LDCU.64 UR4, c[0x0][0x358] ;  /* 0x00006b00ff0477ac */ /* 0x000e2e0008000a00 */
[----:B------:R-:W1:Y:S01]  /*00a0*/  LDC.64 R4, c[0x0][0x380] ;  /* 0x0000e000ff047b82 */ /* 0x000e620000000a00 */
[----:B0-----:R-:W2:Y:S01]  /*00b0*/  LDG.E R3, desc[UR4][R2.64] ;  /* 0x0000000402037981 */ /* 0x001ea2000c1e1900 */
[----:B-1----:R-:W-:-:S05]  /*00c0*/  IMAD.WIDE R4, R7, 0x4, R4 ;  /* 0x0000000407047825 */ /* 0x002fca00078e0204 */
[----:B------:R-:W3:Y:S01]  /*00d0*/  LDG.E R0, desc[UR4][R4.64] ;  /* 0x0000000404007981 */ /* 0x000ee2000c1e1900 */
[----:B------:R-:W-:Y:S01]  /*00e0*/  BSSY.RECONVERGENT B0, `(.L_x_0) ;  /* 0x000000c000007945 */ /* 0x000fe20003800200 */
[----:B--2---:R-:W0:Y:S08]  /*00f0*/  MUFU.RCP R6, R3 ;  /* 0x0000000300067308 */ /* 0x004e300000001000 */
[----:B---3--:R-:W1:Y:S01]  /*0100*/  FCHK P0, R0, R3 ;  /* 0x0000000300007302 */ /* 0x008e620000000000 */
[----:B0-----:R-:W-:-:S04]  /*0110*/  FFMA R7, -R3, R6, 1 ;  /* 0x3f80000003077423 */ /* 0x001fc80000000106 */
[----:B------:R-:W-:-:S04]  /*0120*/  FFMA R7, R6, R7, R6 ;  /* 0x0000000706077223 */ /* 0x000fc80000000006 */
[----:B------:R-:W-:-:S04]  /*0130*/  FFMA R6, R0, R7, RZ ;  /* 0x0000000700067223 */ /* 0x000fc800000000ff */
[----:B------:R-:W-:-:S04]  /*0140*/  FFMA R8, -R3, R6, R0 ;  /* 0x0000000603087223 */ /* 0x000fc80000000100 */
[----:B------:R-:W-:Y:S01]  /*0150*/  FFMA R7, R7, R8, R6 ;  /* 0x0000000807077223 */ /* 0x000fe20000000006 */
[----:B-1----:R-:W-:Y:S06]  /*0160*/  @!P0 BRA `(.L_x_1) ;  /* 0x00000000000c8947 */ /* 0x002fec0003800000 */
[----:B------:R-:W-:-:S07]  /*0170*/  MOV R2, 0x190 ;  /* 0x0000019000027802 */ /* 0x000fce0000000f00 */
[----:B------:R-:W-:Y:S05]  /*0180*/  CALL.REL.NOINC `($__internal_0_$__cuda_sm3x_div_rn_noftz_f32_slowpath) ;  /* 0x0000000000107944 */ /* 0x000fea0003c00000 */
[----:B------:R-:W-:-:S07]  /*0190*/  IMAD.MOV.U32 R7, RZ, RZ, R0 ;  /* 0x000000ffff077224 */ /* 0x000fce00078e0000 */
.L_x_1:
[----:B------:R-:W-:Y:S05]  /*01a0*/  BSYNC.RECONVERGENT B0 ;  /* 0x0000000000007941 */ /* 0x000fea0003800200 */
.L_x_0:
[----:B------:R-:W-:Y:S01]  /*01b0*/  STG.E desc[UR4][R4.64], R7 ;  /* 0x0000000704007986 */ /* 0x000fe2000c101904 */
[----:B------:R-:W-:Y:S05]  /*01c0*/  EXIT ;  /* 0x000000000000794d */ /* 0x000fea0003800000 */
        .weak           $__internal_0_$__cuda_sm3x_div_rn_noftz_f32_slowpath
        .type           $__internal_0_$__cuda_sm3x_div_rn_noftz_f32_slowpath,@function
        .size           $__internal_0_$__cuda_sm3x_div_rn_noftz_f32_slowpath,(.L_x_16 - $__internal_0_$__cuda_sm3x_div_rn_noftz_f32_slowpath)
$__internal_0_$__cuda_sm3x_div_rn_noftz_f32_slowpath:
[--C-:B------:R-:W-:Y:S01]  /*01d0*/  SHF.R.U32.HI R7, RZ, 0x17, R3.reuse ;  /* 0x00000017ff077819 */ /* 0x100fe20000011603 */
[----:B------:R-:W-:Y:S01]  /*01e0*/  BSSY.RECONVERGENT B1, `(.L_x_2) ;  /* 0x0000064000017945 */ /* 0x000fe20003800200 */
[--C-:B------:R-:W-:Y:S01]  /*01f0*/  SHF.R.U32.HI R6, RZ, 0x17, R0.reuse ;  /* 0x00000017ff067819 */ /* 0x100fe20000011600 */
[----:B------:R-:W-:Y:S01]  /*0200*/  IMAD.MOV.U32 R8, RZ, RZ, R0 ;  /* 0x000000ffff087224 */ /* 0x000fe200078e0000 */
[----:B------:R-:W-:Y:S01]  /*0210*/  LOP3.LUT R7, R7, 0xff, RZ, 0xc0, !PT ;  /* 0x000000ff07077812 */ /* 0x000fe200078ec0ff */
[----:B------:R-:W-:Y:S01]  /*0220*/  IMAD.MOV.U32 R9, RZ, RZ, R3 ;  /* 0x000000ffff097224 */ /* 0x000fe200078e0003 */
[----:B------:R-:W-:-:S03]  /*0230*/  LOP3.LUT R6, R6, 0xff, RZ, 0xc0, !PT ;  /* 0x000000ff06067812 */ /* 0x000fc600078ec0ff */
[----:B------:R-:W-:Y:S02]  /*0240*/  VIADD R12, R7, 0xffffffff ;  /* 0xffffffff070c7836 */ /* 0x000fe40000000000 */
[----:B------:R-:W-:-:S03]  /*0250*/  VIADD R11, R6, 0xffffffff ;  /* 0xffffffff060b7836 */ /* 0x000fc60000000000 */
[----:B------:R-:W-:-:S04]  /*0260*/  ISETP.GT.U32.AND P0, PT, R12, 0xfd, PT ;  /* 0x000000fd0c00780c */ /* 0x000fc80003f04070 */
[----:B------:R-:W-:-:S13]  /*0270*/  ISETP.GT.U32.OR P0, PT, R11, 0xfd, P0 ;  /* 0x000000fd0b00780c */ /* 0x000fda0000704470 */
[----:B------:R-:W-:Y:S01]  /*0280*/  @!P0 IMAD.MOV.U32 R10, RZ, RZ, RZ ;  /* 0x000000ffff0a8224 */ /* 0x000fe200078e00ff */
[----:B------:R-:W-:Y:S06]  /*0290*/  @!P0 BRA `(.L_x_3) ;  /* 0x00000000005c8947 */ /* 0x000fec0003800000 */
[----:B------:R-:W-:Y:S02]  /*02a0*/  FSETP.GTU.FTZ.AND P0, PT, |R0|, +INF , PT ;  /* 0x7f8000000000780b */ /* 0x000fe40003f1c200 */
[----:B------:R-:W-:-:S04]  /*02b0*/  FSETP.GTU.FTZ.AND P1, PT, |R3|, +INF , PT ;  /* 0x7f8000000300780b */ /* 0x000fc80003f3c200 */
[----:B------:R-:W-:-:S13]  /*02c0*/  PLOP3.LUT P0, PT, P0, P1, PT, 0xf8, 0x8f ;  /* 0x00000000008f781c */ /* 0x000fda0000703f70 */
[----:B------:R-:W-:Y:S05]  /*02d0*/  @P0 BRA `(.L_x_4) ;  /* 0x00000004004c0947 */ /* 0x000fea0003800000 */
[----:B------:R-:W-:-:S13]  /*02e0*/  LOP3.LUT P0, RZ, R9, 0x7fffffff, R8, 0xc8, !PT ;  /* 0x7fffffff09ff7812 */ /* 0x000fda000780c808 */
[----:B------:R-:W-:Y:S05]  /*02f0*/  @!P0 BRA `(.L_x_5) ;  /* 0x00000004003c8947 */ /* 0x000fea0003800000 */
[C---:B------:R-:W-:Y:S02]  /*0300*/  FSETP.NEU.FTZ.AND P2, PT, |R0|.reuse, +INF , PT ;  /* 0x7f8000000000780b */ /* 0x040fe40003f5d200 */
[----:B------:R-:W-:Y:S02]  /*0310*/  FSETP.NEU.FTZ.AND P1, PT, |R3|, +INF , PT ;  /* 0x7f8000000300780b */ /* 0x000fe40003f3d200 */
[----:B------:R-:W-:-:S11]  /*0320*/  FSETP.NEU.FTZ.AND P0, PT, |R0|, +INF , PT ;  /* 0x7f8000000000780b */ /* 0x000fd60003f1d200 */
[----:B------:R-:W-:Y:S05]  /*0330*/  @!P1 BRA !P2, `(.L_x_5) ;  /* 0x00000004002c9947 */ /* 0x000fea0005000000 */
[----:B------:R-:W-:-:S04]  /*0340*/  LOP3.LUT P2, RZ, R8, 0x7fffffff, RZ, 0xc0, !PT ;  /* 0x7fffffff08ff7812 */ /* 0x000fc8000784c0ff */
[----:B------:R-:W-:-:S13]  /*0350*/  PLOP3.LUT P1, PT, P1, P2, PT, 0x2f, 0xf2 ;  /* 0x0000000000f2781c */ /* 0x000fda0000f24577 */
[----:B------:R-:W-:Y:S05]  /*0360*/  @P1 BRA `(.L_x_6) ;  /* 0x0000000400181947 */ /* 0x000fea0003800000 */
[----:B------:R-:W-:-:S04]  /*0370*/  LOP3.LUT P1, RZ, R9, 0x7fffffff, RZ, 0xc0, !PT ;  /* 0x7fffffff09ff7812 */ /* 0x000fc8000782c0ff */
[----:B------:R-:W-:-:S13]  /*0380*/  PLOP3.LUT P0, PT, P0, P1, PT, 0x2f, 0xf2 ;  /* 0x0000000000f2781c */ /* 0x000fda0000702577 */
[----:B------:R-:W-:Y:S05]  /*0390*/  @P0 BRA `(.L_x_7) ;  /* 0x0000000400000947 */ /* 0x000fea0003800000 */
[----:B------:R-:W-:Y:S02]  /*03a0*/  ISETP.GE.AND P0, PT, R11, RZ, PT ;  /* 0x000000ff0b00720c */ /* 0x000fe40003f06270 */
[----:B------:R-:W-:-:S11]  /*03b0*/  ISETP.GE.AND P1, PT, R12, RZ, PT ;  /* 0x000000ff0c00720c */ /* 0x000fd60003f26270 */
[----:B------:R-:W-:Y:S02]  /*03c0*/  @P0 IMAD.MOV.U32 R10, RZ, RZ, RZ ;  /* 0x000000ffff0a0224 */ /* 0x000fe400078e00ff */
[----:B------:R-:W-:Y:S01]  /*03d0*/  @!P0 FFMA R8, R0, 1.84467440737095516160e+19, RZ ;  /* 0x5f80000000088823 */ /* 0x000fe200000000ff */
[----:B------:R-:W-:Y:S02]  /*03e0*/  @!P0 IMAD.MOV.U32 R10, RZ, RZ, -0x40 ;  /* 0xffffffc0ff0a8424 */ /* 0x000fe400078e00ff */
[----:B------:R-:W-:Y:S02]  /*03f0*/  @!P1 FFMA R9, R3, 1.84467440737095516160e+19, RZ ;  /* 0x5f80000003099823 */ /* 0x000fe400000000ff */
[----:B------:R-:W-:-:S07]  /*0400*/  @!P1 VIADD R10, R10, 0x40 ;  /* 0x000000400a0a9836 */ /* 0x000fce0000000000 */
.L_x_3:
[----:B------:R-:W-:Y:S01]  /*0410*/  LEA R0, R7, 0xc0800000, 0x17 ;  /* 0xc080000007007811 */ /* 0x000fe200078eb8ff */
[----:B------:R-:W-:Y:S01]  /*0420*/  VIADD R6, R6, 0xffffff81 ;  /* 0xffffff8106067836 */ /* 0x000fe20000000000 */
[----:B------:R-:W-:Y:S03]  /*0430*/  BSSY.RECONVERGENT B2, `(.L_x_8) ;  /* 0x0000035000027945 */ /* 0x000fe60003800200 */
[----:B------:R-:W-:Y:S01]  /*0440*/  IMAD.IADD R9, R9, 0x1, -R0 ;  /* 0x0000000109097824 */ /* 0x000fe200078e0a00 */
[C---:B------:R-:W-:Y:S01]  /*0450*/  IADD3 R7, PT, PT, R6.reuse, 0x7f, -R7 ;  /* 0x0000007f06077810 */ /* 0x040fe20007ffe807 */
[----:B------:R-:W-:Y:S02]  /*0460*/  IMAD R0, R6, -0x800000, R8 ;  /* 0xff80000006007824 */ /* 0x000fe400078e0208 */
[----:B------:R-:W0:Y:S01]  /*0470*/  MUFU.RCP R3, R9 ;  /* 0x0000000900037308 */ /* 0x000e220000001000 */
[----:B------:R-:W-:Y:S01]  /*0480*/  FADD.FTZ R11, -R9, -RZ ;  /* 0x800000ff090b7221 */ /* 0x000fe20000010100 */
[----:B------:R-:W-:-:S03]  /*0490*/  IMAD.IADD R7, R7, 0x1, R10 ;  /* 0x0000000107077824 */ /* 0x000fc600078e020a */
[----:B0-----:R-:W-:-:S04]  /*04a0*/  FFMA R12, R3, R11, 1 ;  /* 0x3f800000030c7423 */ /* 0x001fc8000000000b */
[----:B------:R-:W-:-:S04]  /*04b0*/  FFMA R12, R3, R12, R3 ;  /* 0x0000000c030c7223 */ /* 0x000fc80000000003 */
[----:B------:R-:W-:-:S04]  /*04c0*/  FFMA R3, R0, R12, RZ ;  /* 0x0000000c00037223 */ /* 0x000fc800000000ff */
[----:B------:R-:W-:-:S04]  /*04d0*/  FFMA R8, R11, R3, R0 ;  /* 0x000000030b087223 */ /* 0x000fc80000000000 */
[----:B------:R-:W-:-:S04]  /*04e0*/  FFMA R13, R12, R8, R3 ;  /* 0x000000080c0d7223 */ /* 0x000fc80000000003 */
[----:B------:R-:W-:-:S04]  /*04f0*/  FFMA R8, R11, R13, R0 ;  /* 0x0000000d0b087223 */ /* 0x000fc80000000000 */
[----:B------:R-:W-:-:S05]  /*0500*/  FFMA R0, R12, R8, R13 ;  /* 0x000000080c007223 */ /* 0x000fca000000000d */
[----:B------:R-:W-:-:S04]  /*0510*/  SHF.R.U32.HI R3, RZ, 0x17, R0 ;  /* 0x00000017ff037819 */ /* 0x000fc80000011600 */
[----:B------:R-:W-:-:S05]  /*0520*/  LOP3.LUT R3, R3, 0xff, RZ, 0xc0, !PT ;  /* 0x000000ff03037812 */ /* 0x000fca00078ec0ff */
[----:B------:R-:W-:-:S04]  /*0530*/  IMAD.IADD R9, R3, 0x1, R7 ;  /* 0x0000000103097824 */ /* 0x000fc800078e0207 */
[----:B------:R-:W-:-:S05]  /*0540*/  VIADD R3, R9, 0xffffffff ;  /* 0xffffffff09037836 */ /* 0x000fca0000000000 */
[----:B------:R-:W-:-:S13]  /*0550*/  ISETP.GE.U32.AND P0, PT, R3, 0xfe, PT ;  /* 0x000000fe0300780c */ /* 0x000fda0003f06070 */
[----:B------:R-:W-:Y:S05]  /*0560*/  @!P0 BRA `(.L_x_9) ;  /* 0x0000000000808947 */ /* 0x000fea0003800000 */
[----:B------:R-:W-:-:S13]  /*0570*/  ISETP.GT.AND P0, PT, R9, 0xfe, PT ;  /* 0x000000fe0900780c */ /* 0x000fda0003f04270 */
[----:B------:R-:W-:Y:S05]  /*0580*/  @P0 BRA `(.L_x_10) ;  /* 0x00000000006c0947 */ /* 0x000fea0003800000 */
[----:B------:R-:W-:-:S13]  /*0590*/  ISETP.GE.AND P0, PT, R9, 0x1, PT ;  /* 0x000000010900780c */ /* 0x000fda0003f06270 */
[----:B------:R-:W-:Y:S05]  /*05a0*/  @P0 BRA `(.L_x_11) ;  /* 0x0000000000740947 */ /* 0x000fea0003800000 */
[----:B------:R-:W-:Y:S02]  /*05b0*/  ISETP.GE.AND P0, PT, R9, -0x18, PT ;  /* 0xffffffe80900780c */ /* 0x000fe40003f06270 */
[----:B------:R-:W-:-:S11]  /*05c0*/  LOP3.LUT R0, R0, 0x80000000, RZ, 0xc0, !PT ;  /* 0x8000000000007812 */ /* 0x000fd600078ec0ff */
[----:B------:R-:W-:Y:S05]  /*05d0*/  @!P0 BRA `(.L_x_11) ;  /* 0x0000000000688947 */ /* 0x000fea0003800000 */
[CCC-:B------:R-:W-:Y:S01]  /*05e0*/  FFMA.RZ R3, R12.reuse, R8.reuse, R13.reuse ;  /* 0x000000080c037223 */ /* 0x1c0fe2000000c00d */
[CCC-:B------:R-:W-:Y:S01]  /*05f0*/  FFMA.RM R6, R12.reuse, R8.reuse, R13.reuse ;  /* 0x000000080c067223 */ /* 0x1c0fe2000000400d */
[C---:B------:R-:W-:Y:S02]  /*0600*/  ISETP.NE.AND P2, PT, R9.reuse, RZ, PT ;  /* 0x000000ff0900720c */ /* 0x040fe40003f45270 */
[----:B------:R-:W-:Y:S02]  /*0610*/  ISETP.NE.AND P1, PT, R9, RZ, PT ;  /* 0x000000ff0900720c */ /* 0x000fe40003f25270 */
[----:B------:R-:W-:Y:S01]  /*0620*/  LOP3.LUT R7, R3, 0x7fffff, RZ, 0xc0, !PT ;  /* 0x007fffff03077812 */ /* 0x000fe200078ec0ff */
[----:B------:R-:W-:Y:S01]  /*0630*/  FFMA.RP R3, R12, R8, R13 ;  /* 0x000000080c037223 */ /* 0x000fe2000000800d */
[----:B------:R-:W-:Y:S02]  /*0640*/  VIADD R8, R9, 0x20 ;  /* 0x0000002009087836 */ /* 0x000fe40000000000 */
[----:B------:R-:W-:Y:S01]  /*0650*/  LOP3.LUT R7, R7, 0x800000, RZ, 0xfc, !PT ;  /* 0x0080000007077812 */ /* 0x000fe200078efcff */
[----:B------:R-:W-:Y:S01]  /*0660*/  IMAD.MOV R9, RZ, RZ, -R9 ;  /* 0x000000ffff097224 */ /* 0x000fe200078e0a09 */
[----:B------:R-:W-:-:S02]  /*0670*/  FSETP.NEU.FTZ.AND P0, PT, R3, R6, PT ;  /* 0x000000060300720b */ /* 0x000fc40003f1d000 */
[----:B------:R-:W-:Y:S02]  /*0680*/  SHF.L.U32 R8, R7, R8, RZ ;  /* 0x0000000807087219 */ /* 0x000fe400000006ff */
[----:B------:R-:W-:Y:S02]  /*0690*/  SEL R6, R9, RZ, P2 ;  /* 0x000000ff09067207 */ /* 0x000fe40001000000 */
[----:B------:R-:W-:Y:S02]  /*06a0*/  ISETP.NE.AND P1, PT, R8, RZ, P1 ;  /* 0x000000ff0800720c */ /* 0x000fe40000f25270 */
[----:B------:R-:W-:Y:S02]  /*06b0*/  SHF.R.U32.HI R6, RZ, R6, R7 ;  /* 0x00000006ff067219 */ /* 0x000fe40000011607 */
[----:B------:R-:W-:Y:S02]  /*06c0*/  PLOP3.LUT P0, PT, P0, P1, PT, 0xf8, 0x8f ;  /* 0x00000000008f781c */ /* 0x000fe40000703f70 */
[----:B------:R-:W-:-:S02]  /*06d0*/  SHF.R.U32.HI R8, RZ, 0x1, R6 ;  /* 0x00000001ff087819 */ /* 0x000fc40000011606 */
[----:B------:R-:W-:-:S04]  /*06e0*/  SEL R3, RZ, 0x1, !P0 ;  /* 0x00000001ff037807 */ /* 0x000fc80004000000 */
[----:B------:R-:W-:-:S04]  /*06f0*/  LOP3.LUT R3, R3, 0x1, R8, 0xf8, !PT ;  /* 0x0000000103037812 */ /* 0x000fc800078ef808 */
[----:B------:R-:W-:-:S05]  /*0700*/  LOP3.LUT R3, R3, R6, RZ, 0xc0, !PT ;  /* 0x0000000603037212 */ /* 0x000fca00078ec0ff */
[----:B------:R-:W-:-:S05]  /*0710*/  IMAD.IADD R3, R8, 0x1, R3 ;  /* 0x0000000108037824 */ /* 0x000fca00078e0203 */
[----:B------:R-:W-:Y:S01]  /*0720*/  LOP3.LUT R0, R3, R0, RZ, 0xfc, !PT ;  /* 0x0000000003007212 */ /* 0x000fe200078efcff */
[----:B------:R-:W-:Y:S06]  /*0730*/  BRA `(.L_x_11) ;  /* 0x0000000000107947 */ /* 0x000fec0003800000 */
.L_x_10:
[----:B------:R-:W-:-:S04]  /*0740*/  LOP3.LUT R0, R0, 0x80000000, RZ, 0xc0, !PT ;  /* 0x8000000000007812 */ /* 0x000fc800078ec0ff */
[----:B------:R-:W-:Y:S01]  /*0750*/  LOP3.LUT R0, R0, 0x7f800000, RZ, 0xfc, !PT ;  /* 0x7f80000000007812 */ /* 0x000fe200078efcff */
[----:B------:R-:W-:Y:S06]  /*0760*/  BRA `(.L_x_11) ;  /* 0x0000000000047947 */ /* 0x000fec0003800000 */
.L_x_9:
[----:B------:R-:W-:-:S07]  /*0770*/  IMAD R0, R7, 0x800000, R0 ;  /* 0x0080000007007824 */ /* 0x000fce00078e0200 */
.L_x_11:
[----:B------:R-:W-:Y:S05]  /*0780*/  BSYNC.RECONVERGENT B2 ;  /* 0x0000000000027941 */ /* 0x000fea0003800200 */
.L_x_8:
[----:B------:R-:W-:Y:S05]  /*0790*/  BRA `(.L_x_12) ;  /* 0x0000000000207947 */ /* 0x000fea0003800000 */
.L_x_7:
[----:B------:R-:W-:-:S04]  /*07a0*/  LOP3.LUT R0, R9, 0x80000000, R8, 0x48, !PT ;  /* 0x8000000009007812 */ /* 0x000fc800078e4808 */
[----:B------:R-:W-:Y:S01]  /*07b0*/  LOP3.LUT R0, R0, 0x7f800000, RZ, 0xfc, !PT ;  /* 0x7f80000000007812 */ /* 0x000fe200078efcff */
[----:B------:R-:W-:Y:S06]  /*07c0*/  BRA `(.L_x_12) ;  /* 0x0000000000147947 */ /* 0x000fec0003800000 */
.L_x_6:
[----:B------:R-:W-:Y:S01]  /*07d0*/  LOP3.LUT R0, R9, 0x80000000, R8, 0x48, !PT ;  /* 0x8000000009007812 */ /* 0x000fe200078e4808 */
[----:B------:R-:W-:Y:S06]  /*07e0*/  BRA `(.L_x_12) ;  /* 0x00000000000c7947 */ /* 0x000fec0003800000 */
.L_x_5:
[----:B------:R-:W0:Y:S01]  /*07f0*/  MUFU.RSQ R0, -QNAN ;  /* 0xffc0000000007908 */ /* 0x000e220000001400 */
[----:B------:R-:W-:Y:S05]  /*0800*/  BRA `(.L_x_12) ;  /* 0x0000000000047947 */ /* 0x000fea0003800000 */
.L_x_4:
[----:B------:R-:W-:-:S07]  /*0810*/  FADD.FTZ R0, R0, R3 ;  /* 0x0000000300007221 */ /* 0x000fce0000010000 */
.L_x_12:
[----:B------:R-:W-:Y:S05]  /*0820*/  BSYNC.RECONVERGENT B1 ;  /* 0x0000000000017941 */ /* 0x000fea0003800200 */
.L_x_2:
[----:B------:R-:W-:-:S04]  /*0830*/  IMAD.MOV.U32 R3, RZ, RZ, 0x0 ;  /* 0x00000000ff037424 */ /* 0x000fc800078e00ff */
[----:B0-----:R-:W-:Y:S05]  /*0840*/  RET.REL.NODEC R2 `(_Z7softmaxPfS_i) ;  /* 0xfffffff402ec7950 */ /* 0x001fea0003c3ffff */
.L_x_13:
[----:B------:R-:W-:-:S00]  /*0850*/  BRA `(.L_x_13) ;  /* 0xfffffffc00fc7947 */ /* 0x000fc0000383ffff */
[----:B------:R-:W-:-:S00]  /*0860*/  NOP ;  /* 0x0000000000007918 */ /* 0x000fc00000000000 */
        /* <DEDUP_REMOVED lines=9> */
.L_x_16:


//--------------------- .text._Z9reductionPfS_i   --------------------------
	.section	.text._Z9reductionPfS_i,"ax",@progbits
	.align	128
        .global         _Z9reductionPfS_i
        .type           _Z9reductionPfS_i,@function
        .size           _Z9reductionPfS_i,(.L_x_18 - _Z9reductionPfS_i)
        .other          _Z9reductionPfS_i,@"STO_CUDA_ENTRY STV_DEFAULT"
_Z9reductionPfS_i:
.text._Z9reductionPfS_i:
        /* <DEDUP_REMOVED lines=9> */
[----:B------:R-:W1:Y:S01]  /*0090*/  LDCU.64 UR4, c[0x0][0x358] ;  /* 0x00006b00ff0477ac */ /* 0x000e620008000a00 */
[----:B0-----:R-:W-:-:S06]  /*00a0*/  IMAD.WIDE R2, R5, 0x4, R2 ;  /* 0x0000000405027825 */ /* 0x001fcc00078e0202 */
[----:B-1----:R-:W2:Y:S01]  /*00b0*/  LDG.E R3, desc[UR4][R2.64] ;  /* 0x0000000402037981 */ /* 0x002ea2000c1e1900 */
[----:B------:R-:W2:Y:S03]  /*00c0*/  LDC.64 R4, c[0x0][0x388] ;  /* 0x0000e200ff047b82 */ /* 0x000ea60000000a00 */
[----:B--2---:R-:W-:Y:S01]  /*00d0*/  REDG.E.ADD.F32.FTZ.RN.STRONG.GPU desc[UR4][R4.64], R3 ;  /* 0x00000003040079a6 */ /* 0x004fe2000c12f304 */
[----:B------:R-:W-:Y:S05]  /*00e0*/  EXIT ;  /* 0x000000000000794d */ /* 0x000fea0003800000 */
.L_x_14:
        /* <DEDUP_REMOVED lines=9> */
.L_x_18:


//--------------------- .text._Z12exponentiatePfi --------------------------
	.section	.text._Z12exponentiatePfi,"ax",@progbits
	.align	128
        .global         _Z12exponentiatePfi
        .type           _Z12exponentiatePfi,@function
        .size           _Z12exponentiatePfi,(.L_x_19 - _Z12exponentiatePfi)
        .other          _Z12exponentiatePfi,@"STO_CUDA_ENTRY STV_DEFAULT"
_Z12exponentiatePfi:
.text._Z12exponentiatePfi:
        /* <DEDUP_REMOVED lines=10> */
[----:B0-----:R-:W-:-:S05]  /*00a0*/  IMAD.WIDE R2, R5, 0x4, R2 ;  /* 0x0000000405027825 */ /* 0x001fca00078e0202 */
[----:B-1----:R-:W2:Y:S02]  /*00b0*/  LDG.E R0, desc[UR4][R2.64] ;  /* 0x0000000402007981 */ /* 0x002ea4000c1e1900 */
[----:B--2---:R-:W-:-:S05]  /*00c0*/  FMUL R0, R0, 1.4426950216293334961 ;  /* 0x3fb8aa3b00007820 */ /* 0x004fca0000400000 */
[----:B------:R-:W-:-:S13]  /*00d0*/  FSETP.GEU.AND P0, PT, R0, -126, PT ;  /* 0xc2fc00000000780b */ /* 0x000fda0003f0e000 */
[----:B------:R-:W-:-:S04]  /*00e0*/  @!P0 FMUL R0, R0, 0.5 ;  /* 0x3f00000000008820 */ /* 0x000fc80000400000 */
[----:B------:R-:W0:Y:S02]  /*00f0*/  MUFU.EX2 R5, R0 ;  /* 0x0000000000057308 */ /* 0x000e240000000800 */
[----:B0-----:R-:W-:-:S05]  /*0100*/  @!P0 FMUL R5, R5, R5 ;  /* 0x0000000505058220 */ /* 0x001fca0000400000 */
[----:B------:R-:W-:Y:S01]  /*0110*/  STG.E desc[UR4][R2.64], R5 ;  /* 0x0000000502007986 */ /* 0x000fe2000c101904 */
[----:B------:R-:W-:Y:S05]  /*0120*/  EXIT ;  /* 0x000000000000794d */ /* 0x000fea0003800000 */
.L_x_15:
        /* <DEDUP_REMOVED lines=13> */
.L_x_19:


//--------------------- .nv.shared.reserved.0     --------------------------
	.section	.nv.shared.reserved.0,"aw",@nobits
	.weak		__nv_reservedSMEM_offset_0_alias
	.size		__nv_reservedSMEM_offset_0_alias, 0, 64
	.other		__nv_reservedSMEM_offset_0_alias,@"STO_CUDA_RESERVED_SHARED STV_DEFAULT"
__nv_reservedSMEM_offset_0_alias:
	.zero		0
	.zero		64


//--------------------- .nv.constant0._Z7softmaxPfS_i --------------------------
	.section	.nv.constant0._Z7softmaxPfS_i,"a",@progbits
	.sectionflags	@""
	.align	4
.nv.constant0._Z7softmaxPfS_i:
	.zero		916


//--------------------- .nv.constant0._Z9reductionPfS_i --------------------------
	.section	.nv.constant0._Z9reductionPfS_i,"a",@progbits
	.sectionflags	@""
	.align	4
.nv.constant0._Z9reductionPfS_i:
	.zero		916


//--------------------- .nv.constant0._Z12exponentiatePfi --------------------------
	.section	.nv.constant0._Z12exponentiatePfi,"a",@progbits
	.sectionflags	@""
	.align	4
.nv.constant0._Z12exponentiatePfi:
	.zero		908


//--------------------- SYMBOLS --------------------------

	.type		.nv.reservedSmem.offset0,@object
	.size		.nv.reservedSmem.offset0,0x4
